//
// Generated by NVIDIA NVVM Compiler
//
// Compiler Build ID: CL-36424714
// Cuda compilation tools, release 13.0, V13.0.88
// Based on NVVM 20.0.0
//

.version 9.0
.target sm_100
.address_size 64

	// .globl	_Z2LMf
.extern .func  (.param .b32 func_retval0) vprintf
(
	.param .b64 vprintf_param_0,
	.param .b64 vprintf_param_1
)
;
// _ZZ2SMPfE6sh_arr has been demoted
.global .align 1 .b8 $str[30] = {84, 104, 114, 101, 97, 100, 32, 105, 100, 32, 61, 32, 37, 100, 9, 32, 65, 118, 101, 114, 97, 103, 101, 32, 61, 32, 37, 102, 10};

.visible .entry _Z2LMf(
	.param .f32 _Z2LMf_param_0
)
{


	ret;

}
	// .globl	_Z2GMPf
.visible .entry _Z2GMPf(
	.param .u64 .ptr .align 1 _Z2GMPf_param_0
)
{
	.reg .b32 	%r<3>;
	.reg .b32 	%f<2>;
	.reg .b64 	%rd<5>;

	ld.param.u64 	%rd1, [_Z2GMPf_param_0];
	cvta.to.global.u64 	%rd2, %rd1;
	mov.u32 	%r1, %tid.x;
	shl.b32 	%r2, %r1, 1;
	cvt.rn.f32.u32 	%f1, %r2;
	mul.wide.u32 	%rd3, %r1, 4;
	add.s64 	%rd4, %rd2, %rd3;
	st.global.f32 	[%rd4], %f1;
	ret;

}
	// .globl	_Z2SMPf
.visible .entry _Z2SMPf(
	.param .u64 .ptr .align 1 _Z2SMPf_param_0
)
{
	.local .align 16 .b8 	__local_depot2[16];
	.reg .b64 	%SP;
	.reg .b64 	%SPL;
	.reg .pred 	%p<11>;
	.reg .b32 	%r<47>;
	.reg .b32 	%f<87>;
	.reg .b64 	%rd<9>;
	.reg .b64 	%fd<2>;
	// demoted variable
	.shared .align 4 .b8 _ZZ2SMPfE6sh_arr[512];
	mov.u64 	%SPL, __local_depot2;
	cvta.local.u64 	%SP, %SPL;
	ld.param.u64 	%rd2, [_Z2SMPf_param_0];
	cvta.to.global.u64 	%rd3, %rd2;
	mov.u32 	%r1, %tid.x;
	mul.wide.u32 	%rd4, %r1, 4;
	add.s64 	%rd1, %rd3, %rd4;
	ld.global.f32 	%f16, [%rd1];
	shl.b32 	%r23, %r1, 2;
	mov.u32 	%r24, _ZZ2SMPfE6sh_arr;
	add.s32 	%r2, %r24, %r23;
	st.shared.f32 	[%r2], %f16;
	bar.sync 	0;
	setp.eq.s32 	%p1, %r1, 0;
	mov.f32 	%f86, 0f00000000;
	@%p1 bra 	$L__BB2_13;
	and.b32  	%r3, %r1, 15;
	setp.lt.u32 	%p2, %r1, 16;
	mov.b32 	%r43, 0;
	mov.f32 	%f86, 0f00000000;
	@%p2 bra 	$L__BB2_4;
	and.b32  	%r43, %r1, 1008;
	add.s32 	%r40, %r24, 32;
	neg.s32 	%r41, %r43;
	mov.f32 	%f86, 0f00000000;
$L__BB2_3:
	.pragma "nounroll";
	ld.shared.f32 	%f20, [%r40+-32];
	add.f32 	%f21, %f86, %f20;
	ld.shared.f32 	%f22, [%r40+-28];
	add.f32 	%f23, %f21, %f22;
	ld.shared.f32 	%f24, [%r40+-24];
	add.f32 	%f25, %f23, %f24;
	ld.shared.f32 	%f26, [%r40+-20];
	add.f32 	%f27, %f25, %f26;
	ld.shared.f32 	%f28, [%r40+-16];
	add.f32 	%f29, %f27, %f28;
	ld.shared.f32 	%f30, [%r40+-12];
	add.f32 	%f31, %f29, %f30;
	ld.shared.f32 	%f32, [%r40+-8];
	add.f32 	%f33, %f31, %f32;
	ld.shared.f32 	%f34, [%r40+-4];
	add.f32 	%f35, %f33, %f34;
	ld.shared.f32 	%f36, [%r40];
	add.f32 	%f37, %f35, %f36;
	ld.shared.f32 	%f38, [%r40+4];
	add.f32 	%f39, %f37, %f38;
	ld.shared.f32 	%f40, [%r40+8];
	add.f32 	%f41, %f39, %f40;
	ld.shared.f32 	%f42, [%r40+12];
	add.f32 	%f43, %f41, %f42;
	ld.shared.f32 	%f44, [%r40+16];
	add.f32 	%f45, %f43, %f44;
	ld.shared.f32 	%f46, [%r40+20];
	add.f32 	%f47, %f45, %f46;
	ld.shared.f32 	%f48, [%r40+24];
	add.f32 	%f49, %f47, %f48;
	ld.shared.f32 	%f50, [%r40+28];
	add.f32 	%f86, %f49, %f50;
	add.s32 	%r41, %r41, 16;
	add.s32 	%r40, %r40, 64;
	setp.ne.s32 	%p3, %r41, 0;
	@%p3 bra 	$L__BB2_3;
$L__BB2_4:
	setp.eq.s32 	%p4, %r3, 0;
	@%p4 bra 	$L__BB2_13;
	and.b32  	%r11, %r1, 7;
	setp.lt.u32 	%p5, %r3, 8;
	@%p5 bra 	$L__BB2_7;
	shl.b32 	%r28, %r43, 2;
	add.s32 	%r30, %r24, %r28;
	ld.shared.f32 	%f52, [%r30];
	add.f32 	%f53, %f86, %f52;
	ld.shared.f32 	%f54, [%r30+4];
	add.f32 	%f55, %f53, %f54;
	ld.shared.f32 	%f56, [%r30+8];
	add.f32 	%f57, %f55, %f56;
	ld.shared.f32 	%f58, [%r30+12];
	add.f32 	%f59, %f57, %f58;
	ld.shared.f32 	%f60, [%r30+16];
	add.f32 	%f61, %f59, %f60;
	ld.shared.f32 	%f62, [%r30+20];
	add.f32 	%f63, %f61, %f62;
	ld.shared.f32 	%f64, [%r30+24];
	add.f32 	%f65, %f63, %f64;
	ld.shared.f32 	%f66, [%r30+28];
	add.f32 	%f86, %f65, %f66;
	add.s32 	%r43, %r43, 8;
$L__BB2_7:
	setp.eq.s32 	%p6, %r11, 0;
	@%p6 bra 	$L__BB2_13;
	and.b32  	%r14, %r1, 3;
	setp.lt.u32 	%p7, %r11, 4;
	@%p7 bra 	$L__BB2_10;
	shl.b32 	%r31, %r43, 2;
	add.s32 	%r33, %r24, %r31;
	ld.shared.f32 	%f68, [%r33];
	add.f32 	%f69, %f86, %f68;
	ld.shared.f32 	%f70, [%r33+4];
	add.f32 	%f71, %f69, %f70;
	ld.shared.f32 	%f72, [%r33+8];
	add.f32 	%f73, %f71, %f72;
	ld.shared.f32 	%f74, [%r33+12];
	add.f32 	%f86, %f73, %f74;
	add.s32 	%r43, %r43, 4;
$L__BB2_10:
	setp.eq.s32 	%p8, %r14, 0;
	@%p8 bra 	$L__BB2_13;
	shl.b32 	%r34, %r43, 2;
	add.s32 	%r46, %r24, %r34;
	neg.s32 	%r45, %r14;
$L__BB2_12:
	.pragma "nounroll";
	ld.shared.f32 	%f75, [%r46];
	add.f32 	%f86, %f86, %f75;
	add.s32 	%r46, %r46, 4;
	add.s32 	%r45, %r45, 1;
	setp.ne.s32 	%p9, %r45, 0;
	@%p9 bra 	$L__BB2_12;
$L__BB2_13:
	add.u64 	%rd5, %SP, 0;
	add.u64 	%rd6, %SPL, 0;
	add.s32 	%r36, %r1, 1;
	cvt.rn.f32.u32 	%f76, %r36;
	div.rn.f32 	%f14, %f86, %f76;
	cvt.f64.f32 	%fd1, %f14;
	st.local.u32 	[%rd6], %r1;
	st.local.f64 	[%rd6+8], %fd1;
	mov.u64 	%rd7, $str;
	cvta.global.u64 	%rd8, %rd7;
	{ // callseq 0, 0
	.param .b64 param0;
	st.param.b64 	[param0], %rd8;
	.param .b64 param1;
	st.param.b64 	[param1], %rd5;
	.param .b32 retval0;
	call.uni (retval0), 
	vprintf, 
	(
	param0, 
	param1
	);
	ld.param.b32 	%r37, [retval0];
	} // callseq 0
	ld.global.f32 	%f77, [%rd1];
	setp.leu.f32 	%p10, %f77, %f14;
	@%p10 bra 	$L__BB2_15;
	st.global.f32 	[%rd1], %f14;
$L__BB2_15:
	mov.b32 	%r39, 1078523331;
	st.shared.u32 	[%r2], %r39;
	ret;

}


// ===== COMPILED SASS (sm_100) =====

	.target	sm_100

	.elftype	@"ET_EXEC"


//--------------------- .note.nv.tkinfo           --------------------------
	.section	.note.nv.tkinfo,"",@"SHT_NOTE"
	.sectionflags	@"SHF_NOTE_NV_TKINFO"
	.tkinfo
        /*0018*/ 	.word	0x00000002
        /*0030*/ 	.string	""
        /*0030*/ 	.string	"ptxas"
        /*0030*/ 	.string	"Cuda compilation tools, release 13.0, V13.0.88"
        /*0030*/ 	.string	"Build cuda_13.0.r13.0/compiler.36424714_0"
        /*0030*/ 	.string	"-arch sm_100 -m 64 "



//--------------------- .note.nv.cuinfo           --------------------------
	.section	.note.nv.cuinfo,"",@"SHT_NOTE"
	.sectionflags	@"SHF_NOTE_NV_CUINFO"
        /*0018*/ 	.short	0x0002
        /*001a*/ 	.short	0x0064
        /*001c*/ 	.short	0x0082
	.zero		2


//--------------------- .nv.info                  --------------------------
	.section	.nv.info,"",@"SHT_CUDA_INFO"
	.align	4


	//----- nvinfo : EIATTR_REGCOUNT
	.align		4
        /*0000*/ 	.byte	0x04, 0x2f
        /*0002*/ 	.short	(.L_2 - .L_1)
	.align		4
.L_1:
        /*0004*/ 	.word	index@(_Z2LMf)
        /*0008*/ 	.word	0x00000004


	//----- nvinfo : EIATTR_FRAME_SIZE
	.align		4
.L_2:
        /*000c*/ 	.byte	0x04, 0x11
        /*000e*/ 	.short	(.L_4 - .L_3)
	.align		4
.L_3:
        /*0010*/ 	.word	index@(_Z2LMf)
        /*0014*/ 	.word	0x00000000


	//----- nvinfo : EIATTR_REGCOUNT
	.align		4
.L_4:
        /*0018*/ 	.byte	0x04, 0x2f
        /*001a*/ 	.short	(.L_6 - .L_5)
	.align		4
.L_5:
        /*001c*/ 	.word	index@(_Z2GMPf)
        /*0020*/ 	.word	0x00000008


	//----- nvinfo : EIATTR_FRAME_SIZE
	.align		4
.L_6:
        /*0024*/ 	.byte	0x04, 0x11
        /*0026*/ 	.short	(.L_8 - .L_7)
	.align		4
.L_7:
        /*0028*/ 	.word	index@(_Z2GMPf)
        /*002c*/ 	.word	0x00000000


	//----- nvinfo : EIATTR_REGCOUNT
	.align		4
.L_8:
        /*0030*/ 	.byte	0x04, 0x2f
        /*0032*/ 	.short	(.L_10 - .L_9)
	.align		4
.L_9:
        /*0034*/ 	.word	index@(_Z2SMPf)
        /*0038*/ 	.word	0x0000001e


	//----- nvinfo : EIATTR_FRAME_SIZE
	.align		4
.L_10:
        /*003c*/ 	.byte	0x04, 0x11
        /*003e*/ 	.short	(.L_12 - .L_11)
	.align		4
.L_11:
        /*0040*/ 	.word	index@($__internal_0_$__cuda_sm3x_div_rn_noftz_f32_slowpath)
        /*0044*/ 	.word	0x00000010


	//----- nvinfo : EIATTR_FRAME_SIZE
	.align		4
.L_12:
        /*0048*/ 	.byte	0x04, 0x11
        /*004a*/ 	.short	(.L_14 - .L_13)
	.align		4
.L_13:
        /*004c*/ 	.word	index@(_Z2SMPf)
        /*0050*/ 	.word	0x00000010


	//----- nvinfo : EIATTR_MIN_STACK_SIZE
	.align		4
.L_14:
        /*0054*/ 	.byte	0x04, 0x12
        /*0056*/ 	.short	(.L_16 - .L_15)
	.align		4
.L_15:
        /*0058*/ 	.word	index@(_Z2SMPf)
        /*005c*/ 	.word	0x00000010


	//----- nvinfo : EIATTR_MIN_STACK_SIZE
	.align		4
.L_16:
        /*0060*/ 	.byte	0x04, 0x12
        /*0062*/ 	.short	(.L_18 - .L_17)
	.align		4
.L_17:
        /*0064*/ 	.word	index@(_Z2GMPf)
        /*0068*/ 	.word	0x00000000


	//----- nvinfo : EIATTR_MIN_STACK_SIZE
	.align		4
.L_18:
        /*006c*/ 	.byte	0x04, 0x12
        /*006e*/ 	.short	(.L_20 - .L_19)
	.align		4
.L_19:
        /*0070*/ 	.word	index@(_Z2LMf)
        /*0074*/ 	.word	0x00000000
.L_20:


//--------------------- .nv.compat                --------------------------
	.section	.nv.compat,"",@"SHT_CUDA_COMPAT_INFO"
	.align	4
        /*0000*/ 	.byte	0x02, 0x09, 0x00, 0x00, 0x02, 0x02, 0x01, 0x00, 0x02, 0x05, 0x05, 0x00, 0x03, 0x07, 0x01, 0x01
        /*0010*/ 	.byte	0x02, 0x03, 0x00, 0x00, 0x02, 0x06, 0x01, 0x00, 0x04, 0x0b, 0x08, 0x00, 0x01, 0x00, 0x00, 0x00
        /*0020*/ 	.byte	0x00, 0x00, 0x00, 0x00


//--------------------- .nv.info._Z2SMPf          --------------------------
	.section	.nv.info._Z2SMPf,"",@"SHT_CUDA_INFO"
	.sectionflags	@""
	.align	4


	//----- nvinfo : EIATTR_CUDA_API_VERSION
	.align		4
        /*0000*/ 	.byte	0x04, 0x37
        /*0002*/ 	.short	(.L_22 - .L_21)
.L_21:
        /*0004*/ 	.word	0x00000082


	//----- nvinfo : EIATTR_KPARAM_INFO
	.align		4
.L_22:
        /*0008*/ 	.byte	0x04, 0x17
        /*000a*/ 	.short	(.L_24 - .L_23)
.L_23:
        /*000c*/ 	.word	0x00000000
        /*0010*/ 	.short	0x0000
        /*0012*/ 	.short	0x0000
        /*0014*/ 	.byte	0x00, 0xf5, 0x21, 0x00


	//----- nvinfo : EIATTR_SPARSE_MMA_MASK
	.align		4
.L_24:
        /*0018*/ 	.byte	0x03, 0x50
        /*001a*/ 	.short	0x0000


	//----- nvinfo : EIATTR_MAXREG_COUNT
	.align		4
        /*001c*/ 	.byte	0x03, 0x1b
        /*001e*/ 	.short	0x00ff


	//----- nvinfo : EIATTR_NUM_BARRIERS
	.align		4
        /*0020*/ 	.byte	0x02, 0x4c
        /*0022*/ 	.byte	0x01
	.zero		1


	//----- nvinfo : EIATTR_EXTERNS
	.align		4
        /*0024*/ 	.byte	0x04, 0x0f
        /*0026*/ 	.short	(.L_26 - .L_25)


	//   ....[0]....
	.align		4
.L_25:
        /*0028*/ 	.word	index@(vprintf)


	//----- nvinfo : EIATTR_MERCURY_ISA_VERSION
	.align		4
.L_26:
        /*002c*/ 	.byte	0x03, 0x5f
        /*002e*/ 	.short	0x0101


	//----- nvinfo : EIATTR_VRC_CTA_INIT_COUNT
	.align		4
        /*0030*/ 	.byte	0x02, 0x4a
	.zero		1
	.zero		1


	//----- nvinfo : EIATTR_SYSCALL_OFFSETS
	.align		4
        /*0034*/ 	.byte	0x04, 0x46
        /*0036*/ 	.short	(.L_28 - .L_27)


	//   ....[0]....
.L_27:
        /*0038*/ 	.word	0x000007a0


	//----- nvinfo : EIATTR_EXIT_INSTR_OFFSETS
	.align		4
.L_28:
        /*003c*/ 	.byte	0x04, 0x1c
        /*003e*/ 	.short	(.L_30 - .L_29)


	//   ....[0]....
.L_29:
        /*0040*/ 	.word	0x00000800


	//----- nvinfo : EIATTR_CRS_STACK_SIZE
	.align		4
.L_30:
        /*0044*/ 	.byte	0x04, 0x1e
        /*0046*/ 	.short	(.L_32 - .L_31)
.L_31:
        /*0048*/ 	.word	0x00000000


	//----- nvinfo : EIATTR_CBANK_PARAM_SIZE
	.align		4
.L_32:
        /*004c*/ 	.byte	0x03, 0x19
        /*004e*/ 	.short	0x0008


	//----- nvinfo : EIATTR_PARAM_CBANK
	.align		4
        /*0050*/ 	.byte	0x04, 0x0a
        /*0052*/ 	.short	(.L_34 - .L_33)
	.align		4
.L_33:
        /*0054*/ 	.word	index@(.nv.constant0._Z2SMPf)
        /*0058*/ 	.short	0x0380
        /*005a*/ 	.short	0x0008


	//----- nvinfo : EIATTR_SW_WAR
	.align		4
.L_34:
        /*005c*/ 	.byte	0x04, 0x36
        /*005e*/ 	.short	(.L_36 - .L_35)
.L_35:
        /*0060*/ 	.word	0x00000008
.L_36:


//--------------------- .nv.info._Z2GMPf          --------------------------
	.section	.nv.info._Z2GMPf,"",@"SHT_CUDA_INFO"
	.sectionflags	@""
	.align	4


	//----- nvinfo : EIATTR_CUDA_API_VERSION
	.align		4
        /*0000*/ 	.byte	0x04, 0x37
        /*0002*/ 	.short	(.L_38 - .L_37)
.L_37:
        /*0004*/ 	.word	0x00000082


	//----- nvinfo : EIATTR_KPARAM_INFO
	.align		4
.L_38:
        /*0008*/ 	.byte	0x04, 0x17
        /*000a*/ 	.short	(.L_40 - .L_39)
.L_39:
        /*000c*/ 	.word	0x00000000
        /*0010*/ 	.short	0x0000
        /*0012*/ 	.short	0x0000
        /*0014*/ 	.byte	0x00, 0xf5, 0x21, 0x00


	//----- nvinfo : EIATTR_SPARSE_MMA_MASK
	.align		4
.L_40:
        /*0018*/ 	.byte	0x03, 0x50
        /*001a*/ 	.short	0x0000


	//----- nvinfo : EIATTR_MAXREG_COUNT
	.align		4
        /*001c*/ 	.byte	0x03, 0x1b
        /*001e*/ 	.short	0x00ff


	//----- nvinfo : EIATTR_MERCURY_ISA_VERSION
	.align		4
        /*0020*/ 	.byte	0x03, 0x5f
        /*0022*/ 	.short	0x0101


	//----- nvinfo : EIATTR_VRC_CTA_INIT_COUNT
	.align		4
        /*0024*/ 	.byte	0x02, 0x4a
	.zero		1
	.zero		1


	//----- nvinfo : EIATTR_EXIT_INSTR_OFFSETS
	.align		4
        /*0028*/ 	.byte	0x04, 0x1c
        /*002a*/ 	.short	(.L_42 - .L_41)


	//   ....[0]....
.L_41:
        /*002c*/ 	.word	0x00000080


	//----- nvinfo : EIATTR_CBANK_PARAM_SIZE
	.align		4
.L_42:
        /*0030*/ 	.byte	0x03, 0x19
        /*0032*/ 	.short	0x0008


	//----- nvinfo : EIATTR_PARAM_CBANK
	.align		4
        /*0034*/ 	.byte	0x04, 0x0a
        /*0036*/ 	.short	(.L_44 - .L_43)
	.align		4
.L_43:
        /*0038*/ 	.word	index@(.nv.constant0._Z2GMPf)
        /*003c*/ 	.short	0x0380
        /*003e*/ 	.short	0x0008


	//----- nvinfo : EIATTR_SW_WAR
	.align		4
.L_44:
        /*0040*/ 	.byte	0x04, 0x36
        /*0042*/ 	.short	(.L_46 - .L_45)
.L_45:
        /*0044*/ 	.word	0x00000008
.L_46:


//--------------------- .nv.info._Z2LMf           --------------------------
	.section	.nv.info._Z2LMf,"",@"SHT_CUDA_INFO"
	.sectionflags	@""
	.align	4


	//----- nvinfo : EIATTR_CUDA_API_VERSION
	.align		4
        /*0000*/ 	.byte	0x04, 0x37
        /*0002*/ 	.short	(.L_48 - .L_47)
.L_47:
        /*0004*/ 	.word	0x00000082


	//----- nvinfo : EIATTR_KPARAM_INFO
	.align		4
.L_48:
        /*0008*/ 	.byte	0x04, 0x17
        /*000a*/ 	.short	(.L_50 - .L_49)
.L_49:
        /*000c*/ 	.word	0x00000000
        /*0010*/ 	.short	0x0000
        /*0012*/ 	.short	0x0000
        /*0014*/ 	.byte	0x00, 0xf0, 0x11, 0x00


	//----- nvinfo : EIATTR_SPARSE_MMA_MASK
	.align		4
.L_50:
        /*0018*/ 	.byte	0x03, 0x50
        /*001a*/ 	.short	0x0000


	//----- nvinfo : EIATTR_MAXREG_COUNT
	.align		4
        /*001c*/ 	.byte	0x03, 0x1b
        /*001e*/ 	.short	0x00ff


	//----- nvinfo : EIATTR_MERCURY_ISA_VERSION
	.align		4
        /*0020*/ 	.byte	0x03, 0x5f
        /*0022*/ 	.short	0x0101


	//----- nvinfo : EIATTR_VRC_CTA_INIT_COUNT
	.align		4
        /*0024*/ 	.byte	0x02, 0x4a
	.zero		1
	.zero		1


	//----- nvinfo : EIATTR_EXIT_INSTR_OFFSETS
	.align		4
        /*0028*/ 	.byte	0x04, 0x1c
        /*002a*/ 	.short	(.L_52 - .L_51)


	//   ....[0]....
.L_51:
        /*002c*/ 	.word	0x00000010


	//----- nvinfo : EIATTR_CBANK_PARAM_SIZE
	.align		4
.L_52:
        /*0030*/ 	.byte	0x03, 0x19
        /*0032*/ 	.short	0x0004


	//----- nvinfo : EIATTR_PARAM_CBANK
	.align		4
        /*0034*/ 	.byte	0x04, 0x0a
        /*0036*/ 	.short	(.L_54 - .L_53)
	.align		4
.L_53:
        /*0038*/ 	.word	index@(.nv.constant0._Z2LMf)
        /*003c*/ 	.short	0x0380
        /*003e*/ 	.short	0x0004


	//----- nvinfo : EIATTR_SW_WAR
	.align		4
.L_54:
        /*0040*/ 	.byte	0x04, 0x36
        /*0042*/ 	.short	(.L_56 - .L_55)
.L_55:
        /*0044*/ 	.word	0x00000008
.L_56:


//--------------------- .nv.callgraph             --------------------------
	.section	.nv.callgraph,"",@"SHT_CUDA_CALLGRAPH"
	.align	4
	.sectionentsize	8
	.align		4
        /*0000*/ 	.word	0x00000000
	.align		4
        /*0004*/ 	.word	0xffffffff
	.align		4
        /*0008*/ 	.word	index@(_Z2SMPf)
	.align		4
        /*000c*/ 	.word	index@(vprintf)
	.align		4
        /*0010*/ 	.word	0x00000000
	.align		4
        /*0014*/ 	.word	0xfffffffe
	.align		4
        /*0018*/ 	.word	0x00000000
	.align		4
        /*001c*/ 	.word	0xfffffffd
	.align		4
        /*0020*/ 	.word	0x00000000
	.align		4
        /*0024*/ 	.word	0xfffffffc


//--------------------- .nv.constant4             --------------------------
	.section	.nv.constant4,"a",@progbits
	.align	8
	.align		8
.nv.constant4:
        /*0000*/ 	.dword	vprintf
	.align		8
        /*0008*/ 	.dword	$str


//--------------------- .text._Z2SMPf             --------------------------
	.section	.text._Z2SMPf,"ax",@progbits
	.align	128
        .global         _Z2SMPf
        .type           _Z2SMPf,@function
        .size           _Z2SMPf,(.L_x_25 - _Z2SMPf)
        .other          _Z2SMPf,@"STO_CUDA_ENTRY STV_DEFAULT"
_Z2SMPf:
.text._Z2SMPf:
[----:B------:R-:W0:Y:S01]  /*0000*/  LDC R1, c[0x0][0x37c] ;  /* 0x0000df00ff017b82 */ /* 0x000e220000000800 */
[----:B------:R-:W1:Y:S07]  /*0010*/  S2R R0, SR_TID.X ;  /* 0x0000000000007919 */ /* 0x000e6e0000002100 */
[----:B------:R-:W1:Y:S01]  /*0020*/  LDC.64 R16, c[0x0][0x380] ;  /* 0x0000e000ff107b82 */ /* 0x000e620000000a00 */
[----:B------:R-:W2:Y:S01]  /*0030*/  LDCU.64 UR36, c[0x0][0x358] ;  /* 0x00006b00ff2477ac */ /* 0x000ea20008000a00 */
[----:B0-----:R-:W-:-:S02]  /*0040*/  VIADD R1, R1, 0xfffffff0 ;  /* 0xfffffff001017836 */ /* 0x001fc40000000000 */
[----:B-1----:R-:W-:-:S05]  /*0050*/  IMAD.WIDE.U32 R16, R0, 0x4, R16 ;  /* 0x0000000400107825 */ /* 0x002fca00078e0010 */
[----:B--2---:R-:W2:Y:S01]  /*0060*/  LDG.E R3, desc[UR36][R16.64] ;  /* 0x0000002410037981 */ /* 0x004ea2000c1e1900 */
[----:B------:R-:W0:Y:S01]  /*0070*/  S2UR UR5, SR_CgaCtaId ;  /* 0x00000000000579c3 */ /* 0x000e220000008800 */
[----:B------:R-:W-:Y:S01]  /*0080*/  UMOV UR4, 0x400 ;  /* 0x0000040000047882 */ /* 0x000fe20000000000 */
[----:B------:R-:W1:Y:S01]  /*0090*/  LDCU UR6, c[0x0][0x2fc] ;  /* 0x00005f80ff0677ac */ /* 0x000e620008000800 */
[C---:B------:R-:W-:Y:S01]  /*00a0*/  ISETP.NE.AND P0, PT, R0.reuse, RZ, PT ;  /* 0x000000ff0000720c */ /* 0x040fe20003f05270 */
[----:B------:R-:W-:Y:S01]  /*00b0*/  BSSY.RECONVERGENT B0, `(.L_x_0) ;  /* 0x0000056000007945 */ /* 0x000fe20003800200 */
[----:B------:R-:W-:Y:S01]  /*00c0*/  IMAD.MOV.U32 R27, RZ, RZ, RZ ;  /* 0x000000ffff1b7224 */ /* 0x000fe200078e00ff */
[----:B0-----:R-:W-:Y:S01]  /*00d0*/  ULEA UR4, UR5, UR4, 0x18 ;  /* 0x0000000405047291 */ /* 0x001fe2000f8ec0ff */
[----:B------:R-:W0:Y:S05]  /*00e0*/  LDCU UR5, c[0x0][0x2f8] ;  /* 0x00005f00ff0577ac */ /* 0x000e2a0008000800 */
[----:B------:R-:W-:-:S02]  /*00f0*/  LEA R2, R0, UR4, 0x2 ;  /* 0x0000000400027c11 */ /* 0x000fc4000f8e10ff */
[----:B0-----:R-:W-:-:S05]  /*0100*/  IADD3 R6, P1, PT, R1, UR5, RZ ;  /* 0x0000000501067c10 */ /* 0x001fca000ff3e0ff */
[----:B-1----:R-:W-:Y:S01]  /*0110*/  IMAD.X R7, RZ, RZ, UR6, P1 ;  /* 0x00000006ff077e24 */ /* 0x002fe200088e06ff */
[----:B--2---:R0:W-:Y:S01]  /*0120*/  STS [R2], R3 ;  /* 0x0000000302007388 */ /* 0x0041e20000000800 */
[----:B------:R-:W-:Y:S06]  /*0130*/  BAR.SYNC.DEFER_BLOCKING 0x0 ;  /* 0x0000000000007b1d */ /* 0x000fec0000010000 */
[----:B------:R-:W-:Y:S05]  /*0140*/  @!P0 BRA `(.L_x_1) ;  /* 0x0000000400308947 */ /* 0x000fea0003800000 */
[C---:B------:R-:W-:Y:S01]  /*0150*/  ISETP.GE.U32.AND P0, PT, R0.reuse, 0x10, PT ;  /* 0x000000100000780c */ /* 0x040fe20003f06070 */
[----:B------:R-:W-:Y:S01]  /*0160*/  BSSY.RECONVERGENT B1, `(.L_x_2) ;  /* 0x0000023000017945 */ /* 0x000fe20003800200 */
[----:B------:R-:W-:Y:S01]  /*0170*/  LOP3.LUT R5, R0, 0xf, RZ, 0xc0, !PT ;  /* 0x0000000f00057812 */ /* 0x000fe200078ec0ff */
[----:B------:R-:W-:Y:S02]  /*0180*/  HFMA2 R27, -RZ, RZ, 0, 0 ;  /* 0x00000000ff1b7431 */ /* 0x000fe400000001ff */
[----:B0-----:R-:W-:Y:S01]  /*0190*/  IMAD.MOV.U32 R3, RZ, RZ, RZ ;  /* 0x000000ffff037224 */ /* 0x001fe200078e00ff */
[----:B------:R-:W-:-:S07]  /*01a0*/  ISETP.NE.AND P1, PT, R5, RZ, PT ;  /* 0x000000ff0500720c */ /* 0x000fce0003f25270 */
[----:B------:R-:W-:Y:S06]  /*01b0*/  @!P0 BRA `(.L_x_3) ;  /* 0x0000000000748947 */ /* 0x000fec0003800000 */
[----:B------:R-:W-:Y:S01]  /*01c0*/  UIADD3 UR5, UPT, UPT, UR4, 0x20, URZ ;  /* 0x0000002004057890 */ /* 0x000fe2000fffe0ff */
[----:B------:R-:W-:Y:S01]  /*01d0*/  LOP3.LUT R3, R0, 0x3f0, RZ, 0xc0, !PT ;  /* 0x000003f000037812 */ /* 0x000fe200078ec0ff */
[----:B------:R-:W-:-:S04]  /*01e0*/  IMAD.MOV.U32 R27, RZ, RZ, RZ ;  /* 0x000000ffff1b7224 */ /* 0x000fc800078e00ff */
[----:B------:R-:W-:Y:S02]  /*01f0*/  IMAD.U32 R4, RZ, RZ, UR5 ;  /* 0x00000005ff047e24 */ /* 0x000fe4000f8e00ff */
[----:B------:R-:W-:-:S07]  /*0200*/  IMAD.MOV R18, RZ, RZ, -R3 ;  /* 0x000000ffff127224 */ /* 0x000fce00078e0a03 */
.L_x_4:
[----:B------:R-:W0:Y:S01]  /*0210*/  LDS.128 R8, [R4+-0x20] ;  /* 0xffffe00004087984 */ /* 0x000e220000000c00 */
[----:B------:R-:W-:-:S03]  /*0220*/  IADD3 R18, PT, PT, R18, 0x10, RZ ;  /* 0x0000001012127810 */ /* 0x000fc60007ffe0ff */
[----:B------:R-:W1:Y:S01]  /*0230*/  LDS.128 R12, [R4+-0x10] ;  /* 0xfffff000040c7984 */ /* 0x000e620000000c00 */
[----:B------:R-:W-:-:S03]  /*0240*/  ISETP.NE.AND P0, PT, R18, RZ, PT ;  /* 0x000000ff1200720c */ /* 0x000fc60003f05270 */
[----:B------:R-:W2:Y:S01]  /*0250*/  LDS.128 R20, [R4] ;  /* 0x0000000004147984 */ /* 0x000ea20000000c00 */
[----:B0-----:R-:W-:-:S03]  /*0260*/  FADD R8, R8, R27 ;  /* 0x0000001b08087221 */ /* 0x001fc60000000000 */
[----:B------:R0:W3:Y:S01]  /*0270*/  LDS.128 R24, [R4+0x10] ;  /* 0x0000100004187984 */ /* 0x0000e20000000c00 */
[----:B------:R-:W-:-:S04]  /*0280*/  FADD R9, R8, R9 ;  /* 0x0000000908097221 */ /* 0x000fc80000000000 */
[----:B------:R-:W-:Y:S01]  /*0290*/  FADD R10, R9, R10 ;  /* 0x0000000a090a7221 */ /* 0x000fe20000000000 */
[----:B0-----:R-:W-:-:S03]  /*02a0*/  VIADD R4, R4, 0x40 ;  /* 0x0000004004047836 */ /* 0x001fc60000000000 */
[----:B------:R-:W-:-:S04]  /*02b0*/  FADD R11, R10, R11 ;  /* 0x0000000b0a0b7221 */ /* 0x000fc80000000000 */
[----:B-1----:R-:W-:-:S04]  /*02c0*/  FADD R12, R11, R12 ;  /* 0x0000000c0b0c7221 */ /* 0x002fc80000000000 */
[----:B------:R-:W-:-:S04]  /*02d0*/  FADD R13, R12, R13 ;  /* 0x0000000d0c0d7221 */ /* 0x000fc80000000000 */
[----:B------:R-:W-:-:S04]  /*02e0*/  FADD R14, R13, R14 ;  /* 0x0000000e0d0e7221 */ /* 0x000fc80000000000 */
[----:B------:R-:W-:-:S04]  /*02f0*/  FADD R15, R14, R15 ;  /* 0x0000000f0e0f7221 */ /* 0x000fc80000000000 */
[----:B--2---:R-:W-:-:S04]  /*0300*/  FADD R20, R15, R20 ;  /* 0x000000140f147221 */ /* 0x004fc80000000000 */
[----:B------:R-:W-:-:S04]  /*0310*/  FADD R21, R20, R21 ;  /* 0x0000001514157221 */ /* 0x000fc80000000000 */
[----:B------:R-:W-:-:S04]  /*0320*/  FADD R22, R21, R22 ;  /* 0x0000001615167221 */ /* 0x000fc80000000000 */
[----:B------:R-:W-:-:S04]  /*0330*/  FADD R23, R22, R23 ;  /* 0x0000001716177221 */ /* 0x000fc80000000000 */
[----:B---3--:R-:W-:-:S04]  /*0340*/  FADD R24, R23, R24 ;  /* 0x0000001817187221 */ /* 0x008fc80000000000 */
[----:B------:R-:W-:-:S04]  /*0350*/  FADD R25, R24, R25 ;  /* 0x0000001918197221 */ /* 0x000fc80000000000 */
[----:B------:R-:W-:-:S04]  /*0360*/  FADD R26, R25, R26 ;  /* 0x0000001a191a7221 */ /* 0x000fc80000000000 */
[----:B------:R-:W-:Y:S01]  /*0370*/  FADD R27, R26, R27 ;  /* 0x0000001b1a1b7221 */ /* 0x000fe20000000000 */
[----:B------:R-:W-:Y:S06]  /*0380*/  @P0 BRA `(.L_x_4) ;  /* 0xfffffffc00a00947 */ /* 0x000fec000383ffff */
.L_x_3:
[----:B------:R-:W-:Y:S05]  /*0390*/  BSYNC.RECONVERGENT B1 ;  /* 0x0000000000017941 */ /* 0x000fea0003800200 */
.L_x_2:
[----:B------:R-:W-:Y:S05]  /*03a0*/  @!P1 BRA `(.L_x_1) ;  /* 0x0000000000989947 */ /* 0x000fea0003800000 */
[----:B------:R-:W-:Y:S01]  /*03b0*/  ISETP.GE.U32.AND P0, PT, R5, 0x8, PT ;  /* 0x000000080500780c */ /* 0x000fe20003f06070 */
[----:B------:R-:W-:Y:S01]  /*03c0*/  BSSY.RECONVERGENT B1, `(.L_x_5) ;  /* 0x0000010000017945 */ /* 0x000fe20003800200 */
[----:B------:R-:W-:-:S04]  /*03d0*/  LOP3.LUT R18, R0, 0x7, RZ, 0xc0, !PT ;  /* 0x0000000700127812 */ /* 0x000fc800078ec0ff */
[----:B------:R-:W-:-:S07]  /*03e0*/  ISETP.NE.AND P1, PT, R18, RZ, PT ;  /* 0x000000ff1200720c */ /* 0x000fce0003f25270 */
[----:B------:R-:W-:Y:S06]  /*03f0*/  @!P0 BRA `(.L_x_6) ;  /* 0x0000000000308947 */ /* 0x000fec0003800000 */
[C---:B------:R-:W-:Y:S01]  /*0400*/  LEA R4, R3.reuse, UR4, 0x2 ;  /* 0x0000000403047c11 */ /* 0x040fe2000f8e10ff */
[----:B------:R-:W-:-:S04]  /*0410*/  VIADD R3, R3, 0x8 ;  /* 0x0000000803037836 */ /* 0x000fc80000000000 */
[----:B------:R-:W0:Y:S04]  /*0420*/  LDS.128 R8, [R4] ;  /* 0x0000000004087984 */ /* 0x000e280000000c00 */
[----:B------:R-:W1:Y:S01]  /*0430*/  LDS.128 R12, [R4+0x10] ;  /* 0x00001000040c7984 */ /* 0x000e620000000c00 */
[----:B0-----:R-:W-:-:S04]  /*0440*/  FADD R8, R27, R8 ;  /* 0x000000081b087221 */ /* 0x001fc80000000000 */
[----:B------:R-:W-:-:S04]  /*0450*/  FADD R9, R8, R9 ;  /* 0x0000000908097221 */ /* 0x000fc80000000000 */
[----:B------:R-:W-:-:S04]  /*0460*/  FADD R10, R9, R10 ;  /* 0x0000000a090a7221 */ /* 0x000fc80000000000 */
[----:B------:R-:W-:-:S04]  /*0470*/  FADD R11, R10, R11 ;  /* 0x0000000b0a0b7221 */ /* 0x000fc80000000000 */
[----:B-1----:R-:W-:-:S04]  /*0480*/  FADD R12, R11, R12 ;  /* 0x0000000c0b0c7221 */ /* 0x002fc80000000000 */
[----:B------:R-:W-:-:S04]  /*0490*/  FADD R13, R12, R13 ;  /* 0x0000000d0c0d7221 */ /* 0x000fc80000000000 */
[----:B------:R-:W-:-:S04]  /*04a0*/  FADD R14, R13, R14 ;  /* 0x0000000e0d0e7221 */ /* 0x000fc80000000000 */
[----:B------:R-:W-:-:S07]  /*04b0*/  FADD R27, R14, R15 ;  /* 0x0000000f0e1b7221 */ /* 0x000fce0000000000 */
.L_x_6:
[----:B------:R-:W-:Y:S05]  /*04c0*/  BSYNC.RECONVERGENT B1 ;  /* 0x0000000000017941 */ /* 0x000fea0003800200 */
.L_x_5:
[----:B------:R-:W-:Y:S05]  /*04d0*/  @!P1 BRA `(.L_x_1) ;  /* 0x00000000004c9947 */ /* 0x000fea0003800000 */
[----:B------:R-:W-:Y:S02]  /*04e0*/  ISETP.GE.U32.AND P0, PT, R18, 0x4, PT ;  /* 0x000000041200780c */ /* 0x000fe40003f06070 */
[----:B------:R-:W-:-:S04]  /*04f0*/  LOP3.LUT R4, R0, 0x3, RZ, 0xc0, !PT ;  /* 0x0000000300047812 */ /* 0x000fc800078ec0ff */
[----:B------:R-:W-:-:S07]  /*0500*/  ISETP.NE.AND P1, PT, R4, RZ, PT ;  /* 0x000000ff0400720c */ /* 0x000fce0003f25270 */
[C---:B------:R-:W-:Y:S01]  /*0510*/  @P0 LEA R8, R3.reuse, UR4, 0x2 ;  /* 0x0000000403080c11 */ /* 0x040fe2000f8e10ff */
[----:B------:R-:W-:-:S05]  /*0520*/  @P0 VIADD R3, R3, 0x4 ;  /* 0x0000000403030836 */ /* 0x000fca0000000000 */
[----:B------:R-:W0:Y:S02]  /*0530*/  @P0 LDS.128 R8, [R8] ;  /* 0x0000000008080984 */ /* 0x000e240000000c00 */
[----:B0-----:R-:W-:-:S04]  /*0540*/  @P0 FADD R12, R27, R8 ;  /* 0x000000081b0c0221 */ /* 0x001fc80000000000 */
[----:B------:R-:W-:-:S04]  /*0550*/  @P0 FADD R9, R12, R9 ;  /* 0x000000090c090221 */ /* 0x000fc80000000000 */
[----:B------:R-:W-:-:S04]  /*0560*/  @P0 FADD R10, R9, R10 ;  /* 0x0000000a090a0221 */ /* 0x000fc80000000000 */
[----:B------:R-:W-:Y:S01]  /*0570*/  @P0 FADD R27, R10, R11 ;  /* 0x0000000b0a1b0221 */ /* 0x000fe20000000000 */
[----:B------:R-:W-:Y:S06]  /*0580*/  @!P1 BRA `(.L_x_1) ;  /* 0x0000000000209947 */ /* 0x000fec0003800000 */
[----:B------:R-:W-:Y:S02]  /*0590*/  LEA R3, R3, UR4, 0x2 ;  /* 0x0000000403037c11 */ /* 0x000fe4000f8e10ff */
[----:B------:R-:W-:-:S07]  /*05a0*/  IADD3 R4, PT, PT, -R4, RZ, RZ ;  /* 0x000000ff04047210 */ /* 0x000fce0007ffe1ff */
.L_x_7:
[----:B------:R0:W1:Y:S01]  /*05b0*/  LDS R8, [R3] ;  /* 0x0000000003087984 */ /* 0x0000620000000800 */
[----:B------:R-:W-:-:S05]  /*05c0*/  VIADD R4, R4, 0x1 ;  /* 0x0000000104047836 */ /* 0x000fca0000000000 */
[----:B------:R-:W-:Y:S01]  /*05d0*/  ISETP.NE.AND P0, PT, R4, RZ, PT ;  /* 0x000000ff0400720c */ /* 0x000fe20003f05270 */
[----:B0-----:R-:W-:Y:S02]  /*05e0*/  VIADD R3, R3, 0x4 ;  /* 0x0000000403037836 */ /* 0x001fe40000000000 */
[----:B-1----:R-:W-:-:S10]  /*05f0*/  FADD R27, R8, R27 ;  /* 0x0000001b081b7221 */ /* 0x002fd40000000000 */
[----:B------:R-:W-:Y:S05]  /*0600*/  @P0 BRA `(.L_x_7) ;  /* 0xfffffffc00e80947 */ /* 0x000fea000383ffff */
.L_x_1:
[----:B------:R-:W-:Y:S05]  /*0610*/  BSYNC.RECONVERGENT B0 ;  /* 0x0000000000007941 */ /* 0x000fea0003800200 */
.L_x_0:
[----:B0-----:R-:W-:Y:S01]  /*0620*/  VIADD R3, R0, 0x1 ;  /* 0x0000000100037836 */ /* 0x001fe20000000000 */
[----:B------:R-:W-:Y:S04]  /*0630*/  BSSY.RECONVERGENT B0, `(.L_x_8) ;  /* 0x000000d000007945 */ /* 0x000fe80003800200 */
[----:B------:R-:W-:-:S04]  /*0640*/  I2FP.F32.U32 R3, R3 ;  /* 0x0000000300037245 */ /* 0x000fc80000201000 */
[----:B------:R-:W0:Y:S08]  /*0650*/  MUFU.RCP R4, R3 ;  /* 0x0000000300047308 */ /* 0x000e300000001000 */
[----:B------:R-:W1:Y:S01]  /*0660*/  FCHK P0, R27, R3 ;  /* 0x000000031b007302 */ /* 0x000e620000000000 */
[----:B0-----:R-:W-:-:S04]  /*0670*/  FFMA R5, -R3, R4, 1 ;  /* 0x3f80000003057423 */ /* 0x001fc80000000104 */
[----:B------:R-:W-:-:S04]  /*0680*/  FFMA R4, R4, R5, R4 ;  /* 0x0000000504047223 */ /* 0x000fc80000000004 */
[----:B------:R-:W-:-:S04]  /*0690*/  FFMA R8, R4, R27, RZ ;  /* 0x0000001b04087223 */ /* 0x000fc800000000ff */
[----:B------:R-:W-:-:S04]  /*06a0*/  FFMA R19, -R3, R8, R27 ;  /* 0x0000000803137223 */ /* 0x000fc8000000011b */
[----:B------:R-:W-:Y:S01]  /*06b0*/  FFMA R19, R4, R19, R8 ;  /* 0x0000001304137223 */ /* 0x000fe20000000008 */
[----:B-1----:R-:W-:Y:S06]  /*06c0*/  @!P0 BRA `(.L_x_9) ;  /* 0x00000000000c8947 */ /* 0x002fec0003800000 */
[----:B------:R-:W-:-:S07]  /*06d0*/  MOV R4, 0x6f0 ;  /* 0x000006f000047802 */ /* 0x000fce0000000f00 */
[----:B------:R-:W-:Y:S05]  /*06e0*/  CALL.REL.NOINC `($__internal_0_$__cuda_sm3x_div_rn_noftz_f32_slowpath) ;  /* 0x0000000000487944 */ /* 0x000fea0003c00000 */
[----:B------:R-:W-:-:S07]  /*06f0*/  MOV R19, R3 ;  /* 0x0000000300137202 */ /* 0x000fce0000000f00 */
.L_x_9:
[----:B------:R-:W-:Y:S05]  /*0700*/  BSYNC.RECONVERGENT B0 ;  /* 0x0000000000007941 */ /* 0x000fea0003800200 */
.L_x_8:
[----:B------:R-:W0:Y:S01]  /*0710*/  F2F.F64.F32 R8, R19 ;  /* 0x0000001300087310 */ /* 0x000e220000201800 */
[----:B------:R-:W-:Y:S01]  /*0720*/  MOV R3, 0x0 ;  /* 0x0000000000037802 */ /* 0x000fe20000000f00 */
[----:B------:R1:W-:Y:S01]  /*0730*/  STL [R1], R0 ;  /* 0x0000000001007387 */ /* 0x0003e20000100800 */
[----:B------:R-:W2:Y:S02]  /*0740*/  LDCU.64 UR4, c[0x4][0x8] ;  /* 0x01000100ff0477ac */ /* 0x000ea40008000a00 */
[----:B------:R1:W3:Y:S01]  /*0750*/  LDC.64 R10, c[0x4][R3] ;  /* 0x01000000030a7b82 */ /* 0x0002e20000000a00 */
[----:B0-----:R1:W-:Y:S01]  /*0760*/  STL.64 [R1+0x8], R8 ;  /* 0x0000080801007387 */ /* 0x0013e20000100a00 */
[----:B--2---:R-:W-:Y:S02]  /*0770*/  IMAD.U32 R4, RZ, RZ, UR4 ;  /* 0x00000004ff047e24 */ /* 0x004fe4000f8e00ff */
[----:B------:R-:W-:-:S07]  /*0780*/  IMAD.U32 R5, RZ, RZ, UR5 ;  /* 0x00000005ff057e24 */ /* 0x000fce000f8e00ff */
[----:B------:R-:W-:-:S07]  /*0790*/  LEPC R20, `(.L_x_10) ;  /* 0x000000001014794e */ /* 0x000fce0000000000 */
[----:B-1-3--:R-:W-:Y:S05]  /*07a0*/  CALL.ABS.NOINC R10 ;  /* 0x000000000a007343 */ /* 0x00afea0003c00000 */
.L_x_10:
[----:B------:R-:W2:Y:S01]  /*07b0*/  LDG.E R0, desc[UR36][R16.64] ;  /* 0x0000002410007981 */ /* 0x000ea2000c1e1900 */
[----:B------:R-:W-:-:S05]  /*07c0*/  IMAD.MOV.U32 R3, RZ, RZ, 0x4048f5c3 ;  /* 0x4048f5c3ff037424 */ /* 0x000fca00078e00ff */
[----:B------:R-:W-:Y:S01]  /*07d0*/  STS [R2], R3 ;  /* 0x0000000302007388 */ /* 0x000fe20000000800 */
[----:B--2---:R-:W-:-:S13]  /*07e0*/  FSETP.GT.AND P0, PT, R0, R19, PT ;  /* 0x000000130000720b */ /* 0x004fda0003f04000 */
[----:B------:R-:W-:Y:S01]  /*07f0*/  @P0 STG.E desc[UR36][R16.64], R19 ;  /* 0x0000001310000986 */ /* 0x000fe2000c101924 */
[----:B------:R-:W-:Y:S05]  /*0800*/  EXIT ;  /* 0x000000000000794d */ /* 0x000fea0003800000 */
        .weak           $__internal_0_$__cuda_sm3x_div_rn_noftz_f32_slowpath
        .type           $__internal_0_$__cuda_sm3x_div_rn_noftz_f32_slowpath,@function
        .size           $__internal_0_$__cuda_sm3x_div_rn_noftz_f32_slowpath,(.L_x_25 - $__internal_0_$__cuda_sm3x_div_rn_noftz_f32_slowpath)
$__internal_0_$__cuda_sm3x_div_rn_noftz_f32_slowpath:
[----:B------:R-:W-:Y:S01]  /*0810*/  SHF.R.U32.HI R8, RZ, 0x17, R3 ;  /* 0x00000017ff087819 */ /* 0x000fe20000011603 */
[----:B------:R-:W-:Y:S01]  /*0820*/  BSSY.RECONVERGENT B1, `(.L_x_11) ;  /* 0x0000063000017945 */ /* 0x000fe20003800200 */
[----:B------:R-:W-:Y:S01]  /*0830*/  SHF.R.U32.HI R5, RZ, 0x17, R27 ;  /* 0x00000017ff057819 */ /* 0x000fe2000001161b */
[----:B------:R-:W-:Y:S01]  /*0840*/  IMAD.MOV.U32 R10, RZ, RZ, R3 ;  /* 0x000000ffff0a7224 */ /* 0x000fe200078e0003 */
[----:B------:R-:W-:Y:S02]  /*0850*/  LOP3.LUT R8, R8, 0xff, RZ, 0xc0, !PT ;  /* 0x000000ff08087812 */ /* 0x000fe400078ec0ff */
[----:B------:R-:W-:Y:S02]  /*0860*/  LOP3.LUT R9, R5, 0xff, RZ, 0xc0, !PT ;  /* 0x000000ff05097812 */ /* 0x000fe400078ec0ff */
[----:B------:R-:W-:-:S03]  /*0870*/  IADD3 R11, PT, PT, R8, -0x1, RZ ;  /* 0xffffffff080b7810 */ /* 0x000fc60007ffe0ff */
[----:B------:R-:W-:Y:S01]  /*0880*/  VIADD R12, R9, 0xffffffff ;  /* 0xffffffff090c7836 */ /* 0x000fe20000000000 */
[----:B------:R-:W-:-:S04]  /*0890*/  ISETP.GT.U32.AND P0, PT, R11, 0xfd, PT ;  /* 0x000000fd0b00780c */ /* 0x000fc80003f04070 */
[----:B------:R-:W-:-:S13]  /*08a0*/  ISETP.GT.U32.OR P0, PT, R12, 0xfd, P0 ;  /* 0x000000fd0c00780c */ /* 0x000fda0000704470 */
[----:B------:R-:W-:Y:S01]  /*08b0*/  @!P0 IMAD.MOV.U32 R5, RZ, RZ, RZ ;  /* 0x000000ffff058224 */ /* 0x000fe200078e00ff */
[----:B------:R-:W-:Y:S06]  /*08c0*/  @!P0 BRA `(.L_x_12) ;  /* 0x00000000005c8947 */ /* 0x000fec0003800000 */
[----:B------:R-:W-:Y:S02]  /*08d0*/  FSETP.GTU.FTZ.AND P0, PT, |R27|, +INF , PT ;  /* 0x7f8000001b00780b */ /* 0x000fe40003f1c200 */
[----:B------:R-:W-:-:S04]  /*08e0*/  FSETP.GTU.FTZ.AND P1, PT, |R3|, +INF , PT ;  /* 0x7f8000000300780b */ /* 0x000fc80003f3c200 */
[----:B------:R-:W-:-:S13]  /*08f0*/  PLOP3.LUT P0, PT, P0, P1, PT, 0xf8, 0x8f ;  /* 0x00000000008f781c */ /* 0x000fda0000703f70 */
[----:B------:R-:W-:Y:S05]  /*0900*/  @P0 BRA `(.L_x_13) ;  /* 0x00000004004c0947 */ /* 0x000fea0003800000 */
[----:B------:R-:W-:-:S13]  /*0910*/  LOP3.LUT P0, RZ, R10, 0x7fffffff, R27, 0xc8, !PT ;  /* 0x7fffffff0aff7812 */ /* 0x000fda000780c81b */
[----:B------:R-:W-:Y:S05]  /*0920*/  @!P0 BRA `(.L_x_14) ;  /* 0x00000004003c8947 */ /* 0x000fea0003800000 */
[----:B------:R-:W-:Y:S02]  /*0930*/  FSETP.NEU.FTZ.AND P2, PT, |R27|, +INF , PT ;  /* 0x7f8000001b00780b */ /* 0x000fe40003f5d200 */
[----:B------:R-:W-:Y:S02]  /*0940*/  FSETP.NEU.FTZ.AND P1, PT, |R3|, +INF , PT ;  /* 0x7f8000000300780b */ /* 0x000fe40003f3d200 */
[----:B------:R-:W-:-:S11]  /*0950*/  FSETP.NEU.FTZ.AND P0, PT, |R27|, +INF , PT ;  /* 0x7f8000001b00780b */ /* 0x000fd60003f1d200 */
[----:B------:R-:W-:Y:S05]  /*0960*/  @!P1 BRA !P2, `(.L_x_14) ;  /* 0x00000004002c9947 */ /* 0x000fea0005000000 */
[----:B------:R-:W-:-:S04]  /*0970*/  LOP3.LUT P2, RZ, R27, 0x7fffffff, RZ, 0xc0, !PT ;  /* 0x7fffffff1bff7812 */ /* 0x000fc8000784c0ff */
[----:B------:R-:W-:-:S13]  /*0980*/  PLOP3.LUT P1, PT, P1, P2, PT, 0x2f, 0xf2 ;  /* 0x0000000000f2781c */ /* 0x000fda0000f24577 */
[----:B------:R-:W-:Y:S05]  /*0990*/  @P1 BRA `(.L_x_15) ;  /* 0x0000000400181947 */ /* 0x000fea0003800000 */
[----:B------:R-:W-:-:S04]  /*09a0*/  LOP3.LUT P1, RZ, R10, 0x7fffffff, RZ, 0xc0, !PT ;  /* 0x7fffffff0aff7812 */ /* 0x000fc8000782c0ff */
[----:B------:R-:W-:-:S13]  /*09b0*/  PLOP3.LUT P0, PT, P0, P1, PT, 0x2f, 0xf2 ;  /* 0x0000000000f2781c */ /* 0x000fda0000702577 */
[----:B------:R-:W-:Y:S05]  /*09c0*/  @P0 BRA `(.L_x_16) ;  /* 0x0000000400000947 */ /* 0x000fea0003800000 */
[----:B------:R-:W-:Y:S02]  /*09d0*/  ISETP.GE.AND P0, PT, R12, RZ, PT ;  /* 0x000000ff0c00720c */ /* 0x000fe40003f06270 */
[----:B------:R-:W-:-:S11]  /*09e0*/  ISETP.GE.AND P1, PT, R11, RZ, PT ;  /* 0x000000ff0b00720c */ /* 0x000fd60003f26270 */
[----:B------:R-:W-:Y:S01]  /*09f0*/  @P0 MOV R5, RZ ;  /* 0x000000ff00050202 */ /* 0x000fe20000000f00 */
[----:B------:R-:W-:Y:S02]  /*0a00*/  @!P0 IMAD.MOV.U32 R5, RZ, RZ, -0x40 ;  /* 0xffffffc0ff058424 */ /* 0x000fe400078e00ff */
[----:B------:R-:W-:Y:S01]  /*0a10*/  @!P0 FFMA R27, R27, 1.84467440737095516160e+19, RZ ;  /* 0x5f8000001b1b8823 */ /* 0x000fe200000000ff */
[----:B------:R-:W-:Y:S01]  /*0a20*/  @!P1 FFMA R10, R3, 1.84467440737095516160e+19, RZ ;  /* 0x5f800000030a9823 */ /* 0x000fe200000000ff */
[----:B------:R-:W-:-:S07]  /*0a30*/  @!P1 VIADD R5, R5, 0x40 ;  /* 0x0000004005059836 */ /* 0x000fce0000000000 */
.L_x_12:
[----:B------:R-:W-:Y:S01]  /*0a40*/  LEA R3, R8, 0xc0800000, 0x17 ;  /* 0xc080000008037811 */ /* 0x000fe200078eb8ff */
[----:B------:R-:W-:Y:S01]  /*0a50*/  BSSY.RECONVERGENT B2, `(.L_x_17) ;  /* 0x0000036000027945 */ /* 0x000fe20003800200 */
[----:B------:R-:W-:-:S03]  /*0a60*/  IADD3 R9, PT, PT, R9, -0x7f, RZ ;  /* 0xffffff8109097810 */ /* 0x000fc60007ffe0ff */
[----:B------:R-:W-:Y:S02]  /*0a70*/  IMAD.IADD R10, R10, 0x1, -R3 ;  /* 0x000000010a0a7824 */ /* 0x000fe400078e0a03 */
[C---:B------:R-:W-:Y:S02]  /*0a80*/  IMAD R3, R9.reuse, -0x800000, R27 ;  /* 0xff80000009037824 */ /* 0x040fe400078e021b */
[----:B------:R0:W1:Y:S01]  /*0a90*/  MUFU.RCP R11, R10 ;  /* 0x0000000a000b7308 */ /* 0x0000620000001000 */
[----:B------:R-:W-:Y:S01]  /*0aa0*/  FADD.FTZ R12, -R10, -RZ ;  /* 0x800000ff0a0c7221 */ /* 0x000fe20000010100 */
[----:B0-----:R-:W-:-:S05]  /*0ab0*/  IADD3 R10, PT, PT, R9, 0x7f, -R8 ;  /* 0x0000007f090a7810 */ /* 0x001fca0007ffe808 */
[----:B------:R-:W-:Y:S02]  /*0ac0*/  IMAD.IADD R10, R10, 0x1, R5 ;  /* 0x000000010a0a7824 */ /* 0x000fe400078e0205 */
[----:B-1----:R-:W-:-:S04]  /*0ad0*/  FFMA R14, R11, R12, 1 ;  /* 0x3f8000000b0e7423 */ /* 0x002fc8000000000c */
[----:B------:R-:W-:-:S04]  /*0ae0*/  FFMA R18, R11, R14, R11 ;  /* 0x0000000e0b127223 */ /* 0x000fc8000000000b */
[----:B------:R-:W-:-:S04]  /*0af0*/  FFMA R11, R3, R18, RZ ;  /* 0x00000012030b7223 */ /* 0x000fc800000000ff */
[----:B------:R-:W-:-:S04]  /*0b00*/  FFMA R14, R12, R11, R3 ;  /* 0x0000000b0c0e7223 */ /* 0x000fc80000000003 */
[----:B------:R-:W-:-:S04]  /*0b10*/  FFMA R11, R18, R14, R11 ;  /* 0x0000000e120b7223 */ /* 0x000fc8000000000b */
[----:B------:R-:W-:-:S04]  /*0b20*/  FFMA R12, R12, R11, R3 ;  /* 0x0000000b0c0c7223 */ /* 0x000fc80000000003 */
[----:B------:R-:W-:-:S05]  /*0b30*/  FFMA R3, R18, R12, R11 ;  /* 0x0000000c12037223 */ /* 0x000fca000000000b */
[----:B------:R-:W-:-:S04]  /*0b40*/  SHF.R.U32.HI R8, RZ, 0x17, R3 ;  /* 0x00000017ff087819 */ /* 0x000fc80000011603 */
[----:B------:R-:W-:-:S05]  /*0b50*/  LOP3.LUT R8, R8, 0xff, RZ, 0xc0, !PT ;  /* 0x000000ff08087812 */ /* 0x000fca00078ec0ff */
[----:B------:R-:W-:-:S04]  /*0b60*/  IMAD.IADD R13, R8, 0x1, R10 ;  /* 0x00000001080d7824 */ /* 0x000fc800078e020a */
[----:B------:R-:W-:-:S05]  /*0b70*/  VIADD R5, R13, 0xffffffff ;  /* 0xffffffff0d057836 */ /* 0x000fca0000000000 */
[----:B------:R-:W-:-:S13]  /*0b80*/  ISETP.GE.U32.AND P0, PT, R5, 0xfe, PT ;  /* 0x000000fe0500780c */ /* 0x000fda0003f06070 */
[----:B------:R-:W-:Y:S05]  /*0b90*/  @!P0 BRA `(.L_x_18) ;  /* 0x0000000000808947 */ /* 0x000fea0003800000 */
[----:B------:R-:W-:-:S13]  /*0ba0*/  ISETP.GT.AND P0, PT, R13, 0xfe, PT ;  /* 0x000000fe0d00780c */ /* 0x000fda0003f04270 */
[----:B------:R-:W-:Y:S05]  /*0bb0*/  @P0 BRA `(.L_x_19) ;  /* 0x00000000006c0947 */ /* 0x000fea0003800000 */
[----:B------:R-:W-:-:S13]  /*0bc0*/  ISETP.GE.AND P0, PT, R13, 0x1, PT ;  /* 0x000000010d00780c */ /* 0x000fda0003f06270 */
[----:B------:R-:W-:Y:S05]  /*0bd0*/  @P0 BRA `(.L_x_20) ;  /* 0x0000000000740947 */ /* 0x000fea0003800000 */
[----:B------:R-:W-:Y:S02]  /*0be0*/  ISETP.GE.AND P0, PT, R13, -0x18, PT ;  /* 0xffffffe80d00780c */ /* 0x000fe40003f06270 */
[----:B------:R-:W-:-:S11]  /*0bf0*/  LOP3.LUT R3, R3, 0x80000000, RZ, 0xc0, !PT ;  /* 0x8000000003037812 */ /* 0x000fd600078ec0ff */
[----:B------:R-:W-:Y:S05]  /*0c00*/  @!P0 BRA `(.L_x_20) ;  /* 0x0000000000688947 */ /* 0x000fea0003800000 */
[CCC-:B------:R-:W-:Y:S01]  /*0c10*/  FFMA.RZ R5, R18.reuse, R12.reuse, R11.reuse ;  /* 0x0000000c12057223 */ /* 0x1c0fe2000000c00b */
[C---:B------:R-:W-:Y:S01]  /*0c20*/  IADD3 R10, PT, PT, R13.reuse, 0x20, RZ ;  /* 0x000000200d0a7810 */ /* 0x040fe20007ffe0ff */
[CCC-:B------:R-:W-:Y:S01]  /*0c30*/  FFMA.RM R8, R18.reuse, R12.reuse, R11.reuse ;  /* 0x0000000c12087223 */ /* 0x1c0fe2000000400b */
[----:B------:R-:W-:Y:S02]  /*0c40*/  ISETP.NE.AND P2, PT, R13, RZ, PT ;  /* 0x000000ff0d00720c */ /* 0x000fe40003f45270 */
[----:B------:R-:W-:Y:S01]  /*0c50*/  LOP3.LUT R9, R5, 0x7fffff, RZ, 0xc0, !PT ;  /* 0x007fffff05097812 */ /* 0x000fe200078ec0ff */
[----:B------:R-:W-:Y:S01]  /*0c60*/  FFMA.RP R5, R18, R12, R11 ;  /* 0x0000000c12057223 */ /* 0x000fe2000000800b */
[----:B------:R-:W-:Y:S01]  /*0c70*/  IMAD.MOV R11, RZ, RZ, -R13 ;  /* 0x000000ffff0b7224 */ /* 0x000fe200078e0a0d */
[----:B------:R-:W-:Y:S02]  /*0c80*/  ISETP.NE.AND P1, PT, R13, RZ, PT ;  /* 0x000000ff0d00720c */ /* 0x000fe40003f25270 */
[----:B------:R-:W-:-:S02]  /*0c90*/  LOP3.LUT R9, R9, 0x800000, RZ, 0xfc, !PT ;  /* 0x0080000009097812 */ /* 0x000fc400078efcff */
[----:B------:R-:W-:Y:S02]  /*0ca0*/  FSETP.NEU.FTZ.AND P0, PT, R5, R8, PT ;  /* 0x000000080500720b */ /* 0x000fe40003f1d000 */
[----:B------:R-:W-:Y:S02]  /*0cb0*/  SHF.L.U32 R10, R9, R10, RZ ;  /* 0x0000000a090a7219 */ /* 0x000fe400000006ff */
[----:B------:R-:W-:Y:S02]  /*0cc0*/  SEL R8, R11, RZ, P2 ;  /* 0x000000ff0b087207 */ /* 0x000fe40001000000 */
[----:B------:R-:W-:Y:S02]  /*0cd0*/  ISETP.NE.AND P1, PT, R10, RZ, P1 ;  /* 0x000000ff0a00720c */ /* 0x000fe40000f25270 */
[----:B------:R-:W-:Y:S02]  /*0ce0*/  SHF.R.U32.HI R8, RZ, R8, R9 ;  /* 0x00000008ff087219 */ /* 0x000fe40000011609 */
[----:B------:R-:W-:-:S02]  /*0cf0*/  PLOP3.LUT P0, PT, P0, P1, PT, 0xf8, 0x8f ;  /* 0x00000000008f781c */ /* 0x000fc40000703f70 */
[----:B------:R-:W-:Y:S02]  /*0d00*/  SHF.R.U32.HI R10, RZ, 0x1, R8 ;  /* 0x00000001ff0a7819 */ /* 0x000fe40000011608 */
[----:B------:R-:W-:-:S04]  /*0d10*/  SEL R5, RZ, 0x1, !P0 ;  /* 0x00000001ff057807 */ /* 0x000fc80004000000 */
[----:B------:R-:W-:-:S04]  /*0d20*/  LOP3.LUT R5, R5, 0x1, R10, 0xf8, !PT ;  /* 0x0000000105057812 */ /* 0x000fc800078ef80a */
[----:B------:R-:W-:-:S05]  /*0d30*/  LOP3.LUT R5, R5, R8, RZ, 0xc0, !PT ;  /* 0x0000000805057212 */ /* 0x000fca00078ec0ff */
[----:B------:R-:W-:-:S05]  /*0d40*/  IMAD.IADD R10, R10, 0x1, R5 ;  /* 0x000000010a0a7824 */ /* 0x000fca00078e0205 */
[----:B------:R-:W-:Y:S01]  /*0d50*/  LOP3.LUT R3, R10, R3, RZ, 0xfc, !PT ;  /* 0x000000030a037212 */ /* 0x000fe200078efcff */
[----:B------:R-:W-:Y:S06]  /*0d60*/  BRA `(.L_x_20) ;  /* 0x0000000000107947 */ /* 0x000fec0003800000 */
.L_x_19:
[----:B------:R-:W-:-:S04]  /*0d70*/  LOP3.LUT R3, R3, 0x80000000, RZ, 0xc0, !PT ;  /* 0x8000000003037812 */ /* 0x000fc800078ec0ff */
[----:B------:R-:W-:Y:S01]  /*0d80*/  LOP3.LUT R3, R3, 0x7f800000, RZ, 0xfc, !PT ;  /* 0x7f80000003037812 */ /* 0x000fe200078efcff */
[----:B------:R-:W-:Y:S06]  /*0d90*/  BRA `(.L_x_20) ;  /* 0x0000000000047947 */ /* 0x000fec0003800000 */
.L_x_18:
[----:B------:R-:W-:-:S07]  /*0da0*/  LEA R3, R10, R3, 0x17 ;  /* 0x000000030a037211 */ /* 0x000fce00078eb8ff */
.L_x_20:
[----:B------:R-:W-:Y:S05]  /*0db0*/  BSYNC.RECONVERGENT B2 ;  /* 0x0000000000027941 */ /* 0x000fea0003800200 */
.L_x_17:
[----:B------:R-:W-:Y:S05]  /*0dc0*/  BRA `(.L_x_21) ;  /* 0x0000000000207947 */ /* 0x000fea0003800000 */
.L_x_16:
[----:B------:R-:W-:-:S04]  /*0dd0*/  LOP3.LUT R3, R10, 0x80000000, R27, 0x48, !PT ;  /* 0x800000000a037812 */ /* 0x000fc800078e481b */
[----:B------:R-:W-:Y:S01]  /*0de0*/  LOP3.LUT R3, R3, 0x7f800000, RZ, 0xfc, !PT ;  /* 0x7f80000003037812 */ /* 0x000fe200078efcff */
[----:B------:R-:W-:Y:S06]  /*0df0*/  BRA `(.L_x_21) ;  /* 0x0000000000147947 */ /* 0x000fec0003800000 */
.L_x_15:
[----:B------:R-:W-:Y:S01]  /*0e00*/  LOP3.LUT R3, R10, 0x80000000, R27, 0x48, !PT ;  /* 0x800000000a037812 */ /* 0x000fe200078e481b */
[----:B------:R-:W-:Y:S06]  /*0e10*/  BRA `(.L_x_21) ;  /* 0x00000000000c7947 */ /* 0x000fec0003800000 */
.L_x_14:
[----:B------:R-:W0:Y:S01]  /*0e20*/  MUFU.RSQ R3, -QNAN ;  /* 0xffc0000000037908 */ /* 0x000e220000001400 */
[----:B------:R-:W-:Y:S05]  /*0e30*/  BRA `(.L_x_21) ;  /* 0x0000000000047947 */ /* 0x000fea0003800000 */
.L_x_13:
[----:B------:R-:W-:-:S07]  /*0e40*/  FADD.FTZ R3, R27, R3 ;  /* 0x000000031b037221 */ /* 0x000fce0000010000 */
.L_x_21:
[----:B------:R-:W-:Y:S05]  /*0e50*/  BSYNC.RECONVERGENT B1 ;  /* 0x0000000000017941 */ /* 0x000fea0003800200 */
.L_x_11:
[----:B------:R-:W-:-:S04]  /*0e60*/  IMAD.MOV.U32 R5, RZ, RZ, 0x0 ;  /* 0x00000000ff057424 */ /* 0x000fc800078e00ff */
[----:B0-----:R-:W-:Y:S05]  /*0e70*/  RET.REL.NODEC R4 `(_Z2SMPf) ;  /* 0xfffffff004607950 */ /* 0x001fea0003c3ffff */
.L_x_22:
[----:B------:R-:W-:-:S00]  /*0e80*/  BRA `(.L_x_22) ;  /* 0xfffffffc00fc7947 */ /* 0x000fc0000383ffff */
[----:B------:R-:W-:-:S00]  /*0e90*/  NOP ;  /* 0x0000000000007918 */ /* 0x000fc00000000000 */
        /* <DEDUP_REMOVED lines=14> */
.L_x_25:


//--------------------- .text._Z2GMPf             --------------------------
	.section	.text._Z2GMPf,"ax",@progbits
	.align	128
        .global         _Z2GMPf
        .type           _Z2GMPf,@function
        .size           _Z2GMPf,(.L_x_27 - _Z2GMPf)
        .other          _Z2GMPf,@"STO_CUDA_ENTRY STV_DEFAULT"
_Z2GMPf:
.text._Z2GMPf:
[----:B------:R-:W-:Y:S01]  /*0000*/  LDC R1, c[0x0][0x37c] ;  /* 0x0000df00ff017b82 */ /* 0x000fe20000000800 */
[----:B------:R-:W0:Y:S07]  /*0010*/  S2R R5, SR_TID.X ;  /* 0x0000000000057919 */ /* 0x000e2e0000002100 */
[----:B------:R-:W1:Y:S01]  /*0020*/  LDC.64 R2, c[0x0][0x380] ;  /* 0x0000e000ff027b82 */ /* 0x000e620000000a00 */
[----:B------:R-:W2:Y:S01]  /*0030*/  LDCU.64 UR4, c[0x0][0x358] ;  /* 0x00006b00ff0477ac */ /* 0x000ea20008000a00 */
[C---:B0-----:R-:W-:Y:S01]  /*0040*/  SHF.L.U32 R0, R5.reuse, 0x1, RZ ;  /* 0x0000000105007819 */ /* 0x041fe200000006ff */
[----:B-1----:R-:W-:-:S03]  /*0050*/  IMAD.WIDE.U32 R2, R5, 0x4, R2 ;  /* 0x0000000405027825 */ /* 0x002fc600078e0002 */
[----:B------:R-:W-:-:S05]  /*0060*/  I2FP.F32.U32 R5, R0 ;  /* 0x0000000000057245 */ /* 0x000fca0000201000 */
[----:B--2---:R-:W-:Y:S01]  /*0070*/  STG.E desc[UR4][R2.64], R5 ;  /* 0x0000000502007986 */ /* 0x004fe2000c101904 */
[----:B------:R-:W-:Y:S05]  /*0080*/  EXIT ;  /* 0x000000000000794d */ /* 0x000fea0003800000 */
.L_x_23:
        /* <DEDUP_REMOVED lines=15> */
.L_x_27:


//--------------------- .text._Z2LMf              --------------------------
	.section	.text._Z2LMf,"ax",@progbits
	.align	128
        .global         _Z2LMf
        .type           _Z2LMf,@function
        .size           _Z2LMf,(.L_x_28 - _Z2LMf)
        .other          _Z2LMf,@"STO_CUDA_ENTRY STV_DEFAULT"
_Z2LMf:
.text._Z2LMf:
[----:B------:R-:W-:Y:S01]  /*0000*/  LDC R1, c[0x0][0x37c] ;  /* 0x0000df00ff017b82 */ /* 0x000fe20000000800 */
[----:B------:R-:W-:Y:S05]  /*0010*/  EXIT ;  /* 0x000000000000794d */ /* 0x000fea0003800000 */
.L_x_24:
        /* <DEDUP_REMOVED lines=14> */
.L_x_28:


//--------------------- .nv.global.init           --------------------------
	.section	.nv.global.init,"aw",@progbits
.nv.global.init:
	.type		$str,@object
	.size		$str,(.L_0 - $str)
$str:
        /*0000*/ 	.byte	0x54, 0x68, 0x72, 0x65, 0x61, 0x64, 0x20, 0x69, 0x64, 0x20, 0x3d, 0x20, 0x25, 0x64, 0x09, 0x20
        /*0010*/ 	.byte	0x41, 0x76, 0x65, 0x72, 0x61, 0x67, 0x65, 0x20, 0x3d, 0x20, 0x25, 0x66, 0x0a, 0x00
.L_0:


//--------------------- .nv.shared._Z2SMPf        --------------------------
	.section	.nv.shared._Z2SMPf,"aw",@nobits
	.sectionflags	@""
	.align	4
.nv.shared._Z2SMPf:
	.zero		1536


//--------------------- .nv.shared.reserved.0     --------------------------
	.section	.nv.shared.reserved.0,"aw",@nobits
	.weak		__nv_reservedSMEM_offset_0_alias
	.size		__nv_reservedSMEM_offset_0_alias, 0, 64
	.other		__nv_reservedSMEM_offset_0_alias,@"STO_CUDA_RESERVED_SHARED STV_DEFAULT"
__nv_reservedSMEM_offset_0_alias:
	.zero		0
	.zero		64


//--------------------- .nv.constant0._Z2SMPf     --------------------------
	.section	.nv.constant0._Z2SMPf,"a",@progbits
	.sectionflags	@""
	.align	4
.nv.constant0._Z2SMPf:
	.zero		904


//--------------------- .nv.constant0._Z2GMPf     --------------------------
	.section	.nv.constant0._Z2GMPf,"a",@progbits
	.sectionflags	@""
	.align	4
.nv.constant0._Z2GMPf:
	.zero		904


//--------------------- .nv.constant0._Z2LMf      --------------------------
	.section	.nv.constant0._Z2LMf,"a",@progbits
	.sectionflags	@""
	.align	4
.nv.constant0._Z2LMf:
	.zero		900


//--------------------- SYMBOLS --------------------------

	.type		.nv.reservedSmem.offset0,@object
	.size		.nv.reservedSmem.offset0,0x4
	.type		.nv.reservedSmem.cap,@object
	.size		.nv.reservedSmem.cap,0x4
	.type		vprintf,@function
